//
// Generated by NVIDIA NVVM Compiler
//
// Compiler Build ID: CL-36424714
// Cuda compilation tools, release 13.0, V13.0.88
// Based on NVVM 20.0.0
//

.version 9.0
.target sm_100
.address_size 64

	// .globl	_Z18kernel_add_waveletPfS_i
.const .align 4 .b8 c_coef[20];
.const .align 4 .u32 c_isrc;
.const .align 4 .u32 c_jsrc;
.const .align 4 .u32 c_nx;
.const .align 4 .u32 c_ny;
.const .align 4 .u32 c_nt;

.visible .entry _Z18kernel_add_waveletPfS_i(
	.param .u64 .ptr .align 1 _Z18kernel_add_waveletPfS_i_param_0,
	.param .u64 .ptr .align 1 _Z18kernel_add_waveletPfS_i_param_1,
	.param .u32 _Z18kernel_add_waveletPfS_i_param_2
)
{
	.reg .pred 	%p<4>;
	.reg .b32 	%r<16>;
	.reg .b32 	%f<4>;
	.reg .b64 	%rd<9>;

	ld.param.u64 	%rd1, [_Z18kernel_add_waveletPfS_i_param_0];
	ld.param.u64 	%rd2, [_Z18kernel_add_waveletPfS_i_param_1];
	ld.param.u32 	%r2, [_Z18kernel_add_waveletPfS_i_param_2];
	mov.u32 	%r3, %ctaid.x;
	mov.u32 	%r4, %ntid.x;
	mov.u32 	%r5, %tid.x;
	mad.lo.s32 	%r6, %r3, %r4, %r5;
	mov.u32 	%r7, %ctaid.y;
	mov.u32 	%r8, %ntid.y;
	mov.u32 	%r9, %tid.y;
	mad.lo.s32 	%r10, %r7, %r8, %r9;
	ld.const.u32 	%r12, [c_nx];
	mad.lo.s32 	%r1, %r12, %r10, %r6;
	ld.const.u32 	%r13, [c_isrc];
	setp.ne.s32 	%p1, %r6, %r13;
	ld.const.u32 	%r14, [c_jsrc];
	setp.ne.s32 	%p2, %r10, %r14;
	or.pred  	%p3, %p1, %p2;
	@%p3 bra 	$L__BB0_2;
	cvta.to.global.u64 	%rd3, %rd2;
	cvta.to.global.u64 	%rd4, %rd1;
	mul.wide.s32 	%rd5, %r2, 4;
	add.s64 	%rd6, %rd3, %rd5;
	ld.global.f32 	%f1, [%rd6];
	mul.wide.u32 	%rd7, %r1, 4;
	add.s64 	%rd8, %rd4, %rd7;
	ld.global.f32 	%f2, [%rd8];
	add.f32 	%f3, %f1, %f2;
	st.global.f32 	[%rd8], %f3;
$L__BB0_2:
	ret;

}
	// .globl	_Z11kernel_2dfdPfS_S_
.visible .entry _Z11kernel_2dfdPfS_S_(
	.param .u64 .ptr .align 1 _Z11kernel_2dfdPfS_S__param_0,
	.param .u64 .ptr .align 1 _Z11kernel_2dfdPfS_S__param_1,
	.param .u64 .ptr .align 1 _Z11kernel_2dfdPfS_S__param_2
)
{


	bar.sync 	0;
	ret;

}


// ===== COMPILED SASS (sm_100) =====

	.target	sm_100

	.elftype	@"ET_EXEC"


//--------------------- .note.nv.tkinfo           --------------------------
	.section	.note.nv.tkinfo,"",@"SHT_NOTE"
	.sectionflags	@"SHF_NOTE_NV_TKINFO"
	.tkinfo
        /*0018*/ 	.word	0x00000002
        /*0030*/ 	.string	""
        /*0030*/ 	.string	"ptxas"
        /*0030*/ 	.string	"Cuda compilation tools, release 13.0, V13.0.88"
        /*0030*/ 	.string	"Build cuda_13.0.r13.0/compiler.36424714_0"
        /*0030*/ 	.string	"-arch sm_100 -m 64 "



//--------------------- .note.nv.cuinfo           --------------------------
	.section	.note.nv.cuinfo,"",@"SHT_NOTE"
	.sectionflags	@"SHF_NOTE_NV_CUINFO"
        /*0018*/ 	.short	0x0002
        /*001a*/ 	.short	0x0064
        /*001c*/ 	.short	0x0082
	.zero		2


//--------------------- .nv.info                  --------------------------
	.section	.nv.info,"",@"SHT_CUDA_INFO"
	.align	4


	//----- nvinfo : EIATTR_REGCOUNT
	.align		4
        /*0000*/ 	.byte	0x04, 0x2f
        /*0002*/ 	.short	(.L_7 - .L_6)
	.align		4
.L_6:
        /*0004*/ 	.word	index@(_Z18kernel_add_waveletPfS_i)
        /*0008*/ 	.word	0x0000000c


	//----- nvinfo : EIATTR_FRAME_SIZE
	.align		4
.L_7:
        /*000c*/ 	.byte	0x04, 0x11
        /*000e*/ 	.short	(.L_9 - .L_8)
	.align		4
.L_8:
        /*0010*/ 	.word	index@(_Z18kernel_add_waveletPfS_i)
        /*0014*/ 	.word	0x00000000


	//----- nvinfo : EIATTR_REGCOUNT
	.align		4
.L_9:
        /*0018*/ 	.byte	0x04, 0x2f
        /*001a*/ 	.short	(.L_11 - .L_10)
	.align		4
.L_10:
        /*001c*/ 	.word	index@(_Z11kernel_2dfdPfS_S_)
        /*0020*/ 	.word	0x00000004


	//----- nvinfo : EIATTR_FRAME_SIZE
	.align		4
.L_11:
        /*0024*/ 	.byte	0x04, 0x11
        /*0026*/ 	.short	(.L_13 - .L_12)
	.align		4
.L_12:
        /*0028*/ 	.word	index@(_Z11kernel_2dfdPfS_S_)
        /*002c*/ 	.word	0x00000000


	//----- nvinfo : EIATTR_MIN_STACK_SIZE
	.align		4
.L_13:
        /*0030*/ 	.byte	0x04, 0x12
        /*0032*/ 	.short	(.L_15 - .L_14)
	.align		4
.L_14:
        /*0034*/ 	.word	index@(_Z11kernel_2dfdPfS_S_)
        /*0038*/ 	.word	0x00000000


	//----- nvinfo : EIATTR_MIN_STACK_SIZE
	.align		4
.L_15:
        /*003c*/ 	.byte	0x04, 0x12
        /*003e*/ 	.short	(.L_17 - .L_16)
	.align		4
.L_16:
        /*0040*/ 	.word	index@(_Z18kernel_add_waveletPfS_i)
        /*0044*/ 	.word	0x00000000
.L_17:


//--------------------- .nv.compat                --------------------------
	.section	.nv.compat,"",@"SHT_CUDA_COMPAT_INFO"
	.align	4
        /*0000*/ 	.byte	0x02, 0x09, 0x00, 0x00, 0x02, 0x02, 0x01, 0x00, 0x02, 0x05, 0x05, 0x00, 0x03, 0x07, 0x01, 0x01
        /*0010*/ 	.byte	0x02, 0x03, 0x00, 0x00, 0x02, 0x06, 0x01, 0x00, 0x04, 0x0b, 0x08, 0x00, 0x09, 0x00, 0x00, 0x00
        /*0020*/ 	.byte	0x00, 0x00, 0x00, 0x00


//--------------------- .nv.info._Z11kernel_2dfdPfS_S_ --------------------------
	.section	.nv.info._Z11kernel_2dfdPfS_S_,"",@"SHT_CUDA_INFO"
	.sectionflags	@""
	.align	4


	//----- nvinfo : EIATTR_CUDA_API_VERSION
	.align		4
        /*0000*/ 	.byte	0x04, 0x37
        /*0002*/ 	.short	(.L_19 - .L_18)
.L_18:
        /*0004*/ 	.word	0x00000082


	//----- nvinfo : EIATTR_KPARAM_INFO
	.align		4
.L_19:
        /*0008*/ 	.byte	0x04, 0x17
        /*000a*/ 	.short	(.L_21 - .L_20)
.L_20:
        /*000c*/ 	.word	0x00000000
        /*0010*/ 	.short	0x0002
        /*0012*/ 	.short	0x0010
        /*0014*/ 	.byte	0x00, 0xf5, 0x21, 0x00


	//----- nvinfo : EIATTR_KPARAM_INFO
	.align		4
.L_21:
        /*0018*/ 	.byte	0x04, 0x17
        /*001a*/ 	.short	(.L_23 - .L_22)
.L_22:
        /*001c*/ 	.word	0x00000000
        /*0020*/ 	.short	0x0001
        /*0022*/ 	.short	0x0008
        /*0024*/ 	.byte	0x00, 0xf5, 0x21, 0x00


	//----- nvinfo : EIATTR_KPARAM_INFO
	.align		4
.L_23:
        /*0028*/ 	.byte	0x04, 0x17
        /*002a*/ 	.short	(.L_25 - .L_24)
.L_24:
        /*002c*/ 	.word	0x00000000
        /*0030*/ 	.short	0x0000
        /*0032*/ 	.short	0x0000
        /*0034*/ 	.byte	0x00, 0xf5, 0x21, 0x00


	//----- nvinfo : EIATTR_SPARSE_MMA_MASK
	.align		4
.L_25:
        /*0038*/ 	.byte	0x03, 0x50
        /*003a*/ 	.short	0x0000


	//----- nvinfo : EIATTR_MAXREG_COUNT
	.align		4
        /*003c*/ 	.byte	0x03, 0x1b
        /*003e*/ 	.short	0x00ff


	//----- nvinfo : EIATTR_NUM_BARRIERS
	.align		4
        /*0040*/ 	.byte	0x02, 0x4c
        /*0042*/ 	.byte	0x01
	.zero		1


	//----- nvinfo : EIATTR_MERCURY_ISA_VERSION
	.align		4
        /*0044*/ 	.byte	0x03, 0x5f
        /*0046*/ 	.short	0x0101


	//----- nvinfo : EIATTR_VRC_CTA_INIT_COUNT
	.align		4
        /*0048*/ 	.byte	0x02, 0x4a
	.zero		1
	.zero		1


	//----- nvinfo : EIATTR_EXIT_INSTR_OFFSETS
	.align		4
        /*004c*/ 	.byte	0x04, 0x1c
        /*004e*/ 	.short	(.L_27 - .L_26)


	//   ....[0]....
.L_26:
        /*0050*/ 	.word	0x00000020


	//----- nvinfo : EIATTR_CBANK_PARAM_SIZE
	.align		4
.L_27:
        /*0054*/ 	.byte	0x03, 0x19
        /*0056*/ 	.short	0x0018


	//----- nvinfo : EIATTR_PARAM_CBANK
	.align		4
        /*0058*/ 	.byte	0x04, 0x0a
        /*005a*/ 	.short	(.L_29 - .L_28)
	.align		4
.L_28:
        /*005c*/ 	.word	index@(.nv.constant0._Z11kernel_2dfdPfS_S_)
        /*0060*/ 	.short	0x0380
        /*0062*/ 	.short	0x0018


	//----- nvinfo : EIATTR_SW_WAR
	.align		4
.L_29:
        /*0064*/ 	.byte	0x04, 0x36
        /*0066*/ 	.short	(.L_31 - .L_30)
.L_30:
        /*0068*/ 	.word	0x00000008
.L_31:


//--------------------- .nv.info._Z18kernel_add_waveletPfS_i --------------------------
	.section	.nv.info._Z18kernel_add_waveletPfS_i,"",@"SHT_CUDA_INFO"
	.sectionflags	@""
	.align	4


	//----- nvinfo : EIATTR_CUDA_API_VERSION
	.align		4
        /*0000*/ 	.byte	0x04, 0x37
        /*0002*/ 	.short	(.L_33 - .L_32)
.L_32:
        /*0004*/ 	.word	0x00000082


	//----- nvinfo : EIATTR_KPARAM_INFO
	.align		4
.L_33:
        /*0008*/ 	.byte	0x04, 0x17
        /*000a*/ 	.short	(.L_35 - .L_34)
.L_34:
        /*000c*/ 	.word	0x00000000
        /*0010*/ 	.short	0x0002
        /*0012*/ 	.short	0x0010
        /*0014*/ 	.byte	0x00, 0xf0, 0x11, 0x00


	//----- nvinfo : EIATTR_KPARAM_INFO
	.align		4
.L_35:
        /*0018*/ 	.byte	0x04, 0x17
        /*001a*/ 	.short	(.L_37 - .L_36)
.L_36:
        /*001c*/ 	.word	0x00000000
        /*0020*/ 	.short	0x0001
        /*0022*/ 	.short	0x0008
        /*0024*/ 	.byte	0x00, 0xf5, 0x21, 0x00


	//----- nvinfo : EIATTR_KPARAM_INFO
	.align		4
.L_37:
        /*0028*/ 	.byte	0x04, 0x17
        /*002a*/ 	.short	(.L_39 - .L_38)
.L_38:
        /*002c*/ 	.word	0x00000000
        /*0030*/ 	.short	0x0000
        /*0032*/ 	.short	0x0000
        /*0034*/ 	.byte	0x00, 0xf5, 0x21, 0x00


	//----- nvinfo : EIATTR_SPARSE_MMA_MASK
	.align		4
.L_39:
        /*0038*/ 	.byte	0x03, 0x50
        /*003a*/ 	.short	0x0000


	//----- nvinfo : EIATTR_MAXREG_COUNT
	.align		4
        /*003c*/ 	.byte	0x03, 0x1b
        /*003e*/ 	.short	0x00ff


	//----- nvinfo : EIATTR_MERCURY_ISA_VERSION
	.align		4
        /*0040*/ 	.byte	0x03, 0x5f
        /*0042*/ 	.short	0x0101


	//----- nvinfo : EIATTR_VRC_CTA_INIT_COUNT
	.align		4
        /*0044*/ 	.byte	0x02, 0x4a
	.zero		1
	.zero		1


	//----- nvinfo : EIATTR_EXIT_INSTR_OFFSETS
	.align		4
        /*0048*/ 	.byte	0x04, 0x1c
        /*004a*/ 	.short	(.L_41 - .L_40)


	//   ....[0]....
.L_40:
        /*004c*/ 	.word	0x000000e0


	//   ....[1]....
        /*0050*/ 	.word	0x00000190


	//----- nvinfo : EIATTR_CBANK_PARAM_SIZE
	.align		4
.L_41:
        /*0054*/ 	.byte	0x03, 0x19
        /*0056*/ 	.short	0x0014


	//----- nvinfo : EIATTR_PARAM_CBANK
	.align		4
        /*0058*/ 	.byte	0x04, 0x0a
        /*005a*/ 	.short	(.L_43 - .L_42)
	.align		4
.L_42:
        /*005c*/ 	.word	index@(.nv.constant0._Z18kernel_add_waveletPfS_i)
        /*0060*/ 	.short	0x0380
        /*0062*/ 	.short	0x0014


	//----- nvinfo : EIATTR_SW_WAR
	.align		4
.L_43:
        /*0064*/ 	.byte	0x04, 0x36
        /*0066*/ 	.short	(.L_45 - .L_44)
.L_44:
        /*0068*/ 	.word	0x00000008
.L_45:


//--------------------- .nv.callgraph             --------------------------
	.section	.nv.callgraph,"",@"SHT_CUDA_CALLGRAPH"
	.align	4
	.sectionentsize	8
	.align		4
        /*0000*/ 	.word	0x00000000
	.align		4
        /*0004*/ 	.word	0xffffffff
	.align		4
        /*0008*/ 	.word	0x00000000
	.align		4
        /*000c*/ 	.word	0xfffffffe
	.align		4
        /*0010*/ 	.word	0x00000000
	.align		4
        /*0014*/ 	.word	0xfffffffd
	.align		4
        /*0018*/ 	.word	0x00000000
	.align		4
        /*001c*/ 	.word	0xfffffffc


//--------------------- .nv.constant3             --------------------------
	.section	.nv.constant3,"a",@progbits
	.align	4
.nv.constant3:
	.type		c_coef,@object
	.size		c_coef,(c_isrc - c_coef)
c_coef:
	.zero		20
	.type		c_isrc,@object
	.size		c_isrc,(c_jsrc - c_isrc)
c_isrc:
	.zero		4
	.type		c_jsrc,@object
	.size		c_jsrc,(c_nx - c_jsrc)
c_jsrc:
	.zero		4
	.type		c_nx,@object
	.size		c_nx,(c_ny - c_nx)
c_nx:
	.zero		4
	.type		c_ny,@object
	.size		c_ny,(c_nt - c_ny)
c_ny:
	.zero		4
	.type		c_nt,@object
	.size		c_nt,(.L_5 - c_nt)
c_nt:
	.zero		4
.L_5:


//--------------------- .text._Z11kernel_2dfdPfS_S_ --------------------------
	.section	.text._Z11kernel_2dfdPfS_S_,"ax",@progbits
	.align	128
        .global         _Z11kernel_2dfdPfS_S_
        .type           _Z11kernel_2dfdPfS_S_,@function
        .size           _Z11kernel_2dfdPfS_S_,(.L_x_2 - _Z11kernel_2dfdPfS_S_)
        .other          _Z11kernel_2dfdPfS_S_,@"STO_CUDA_ENTRY STV_DEFAULT"
_Z11kernel_2dfdPfS_S_:
.text._Z11kernel_2dfdPfS_S_:
[----:B------:R-:W-:Y:S08]  /*0000*/  LDC R1, c[0x0][0x37c] ;  /* 0x0000df00ff017b82 */ /* 0x000ff00000000800 */
[----:B------:R-:W-:Y:S06]  /*0010*/  BAR.SYNC.DEFER_BLOCKING 0x0 ;  /* 0x0000000000007b1d */ /* 0x000fec0000010000 */
[----:B------:R-:W-:Y:S05]  /*0020*/  EXIT ;  /* 0x000000000000794d */ /* 0x000fea0003800000 */
.L_x_0:
[----:B------:R-:W-:-:S00]  /*0030*/  BRA `(.L_x_0) ;  /* 0xfffffffc00fc7947 */ /* 0x000fc0000383ffff */
[----:B------:R-:W-:-:S00]  /*0040*/  NOP ;  /* 0x0000000000007918 */ /* 0x000fc00000000000 */
        /* <DEDUP_REMOVED lines=11> */
.L_x_2:


//--------------------- .text._Z18kernel_add_waveletPfS_i --------------------------
	.section	.text._Z18kernel_add_waveletPfS_i,"ax",@progbits
	.align	128
        .global         _Z18kernel_add_waveletPfS_i
        .type           _Z18kernel_add_waveletPfS_i,@function
        .size           _Z18kernel_add_waveletPfS_i,(.L_x_3 - _Z18kernel_add_waveletPfS_i)
        .other          _Z18kernel_add_waveletPfS_i,@"STO_CUDA_ENTRY STV_DEFAULT"
_Z18kernel_add_waveletPfS_i:
.text._Z18kernel_add_waveletPfS_i:
[----:B------:R-:W-:Y:S01]  /*0000*/  LDC R1, c[0x0][0x37c] ;  /* 0x0000df00ff017b82 */ /* 0x000fe20000000800 */
[----:B------:R-:W0:Y:S07]  /*0010*/  S2R R2, SR_TID.Y ;  /* 0x0000000000027919 */ /* 0x000e2e0000002200 */
[----:B------:R-:W1:Y:S01]  /*0020*/  LDC R0, c[0x0][0x360] ;  /* 0x0000d800ff007b82 */ /* 0x000e620000000800 */
[----:B------:R-:W2:Y:S01]  /*0030*/  LDCU.64 UR6, c[0x3][0x18] ;  /* 0x00c00300ff0677ac */ /* 0x000ea20008000a00 */
[----:B------:R-:W1:Y:S01]  /*0040*/  S2R R5, SR_TID.X ;  /* 0x0000000000057919 */ /* 0x000e620000002100 */
[----:B------:R-:W3:Y:S05]  /*0050*/  LDCU UR8, c[0x3][0x14] ;  /* 0x00c00280ff0877ac */ /* 0x000eea0008000800 */
[----:B------:R-:W0:Y:S08]  /*0060*/  S2UR UR5, SR_CTAID.Y ;  /* 0x00000000000579c3 */ /* 0x000e300000002600 */
[----:B------:R-:W0:Y:S08]  /*0070*/  LDC R3, c[0x0][0x364] ;  /* 0x0000d900ff037b82 */ /* 0x000e300000000800 */
[----:B------:R-:W1:Y:S01]  /*0080*/  S2UR UR4, SR_CTAID.X ;  /* 0x00000000000479c3 */ /* 0x000e620000002500 */
[----:B0-----:R-:W-:-:S05]  /*0090*/  IMAD R3, R3, UR5, R2 ;  /* 0x0000000503037c24 */ /* 0x001fca000f8e0202 */
[----:B--2---:R-:W-:Y:S01]  /*00a0*/  ISETP.NE.AND P0, PT, R3, UR6, PT ;  /* 0x0000000603007c0c */ /* 0x004fe2000bf05270 */
[----:B-1----:R-:W-:-:S04]  /*00b0*/  IMAD R0, R0, UR4, R5 ;  /* 0x0000000400007c24 */ /* 0x002fc8000f8e0205 */
[----:B------:R-:W-:Y:S01]  /*00c0*/  IMAD R7, R3, UR7, R0 ;  /* 0x0000000703077c24 */ /* 0x000fe2000f8e0200 */
[----:B---3--:R-:W-:-:S13]  /*00d0*/  ISETP.NE.OR P0, PT, R0, UR8, P0 ;  /* 0x0000000800007c0c */ /* 0x008fda0008705670 */
[----:B------:R-:W-:Y:S05]  /*00e0*/  @P0 EXIT ;  /* 0x000000000000094d */ /* 0x000fea0003800000 */
[----:B------:R-:W0:Y:S01]  /*00f0*/  LDC R9, c[0x0][0x390] ;  /* 0x0000e400ff097b82 */ /* 0x000e220000000800 */
[----:B------:R-:W1:Y:S07]  /*0100*/  LDCU.64 UR4, c[0x0][0x358] ;  /* 0x00006b00ff0477ac */ /* 0x000e6e0008000a00 */
[----:B------:R-:W0:Y:S08]  /*0110*/  LDC.64 R2, c[0x0][0x388] ;  /* 0x0000e200ff027b82 */ /* 0x000e300000000a00 */
[----:B------:R-:W2:Y:S01]  /*0120*/  LDC.64 R4, c[0x0][0x380] ;  /* 0x0000e000ff047b82 */ /* 0x000ea20000000a00 */
[----:B0-----:R-:W-:-:S06]  /*0130*/  IMAD.WIDE R2, R9, 0x4, R2 ;  /* 0x0000000409027825 */ /* 0x001fcc00078e0202 */
[----:B-1----:R-:W3:Y:S01]  /*0140*/  LDG.E R2, desc[UR4][R2.64] ;  /* 0x0000000402027981 */ /* 0x002ee2000c1e1900 */
[----:B--2---:R-:W-:-:S05]  /*0150*/  IMAD.WIDE.U32 R4, R7, 0x4, R4 ;  /* 0x0000000407047825 */ /* 0x004fca00078e0004 */
[----:B------:R-:W3:Y:S02]  /*0160*/  LDG.E R7, desc[UR4][R4.64] ;  /* 0x0000000404077981 */ /* 0x000ee4000c1e1900 */
[----:B---3--:R-:W-:-:S05]  /*0170*/  FADD R7, R2, R7 ;  /* 0x0000000702077221 */ /* 0x008fca0000000000 */
[----:B------:R-:W-:Y:S01]  /*0180*/  STG.E desc[UR4][R4.64], R7 ;  /* 0x0000000704007986 */ /* 0x000fe2000c101904 */
[----:B------:R-:W-:Y:S05]  /*0190*/  EXIT ;  /* 0x000000000000794d */ /* 0x000fea0003800000 */
.L_x_1:
        /* <DEDUP_REMOVED lines=14> */
.L_x_3:


//--------------------- .nv.shared.reserved.0     --------------------------
	.section	.nv.shared.reserved.0,"aw",@nobits
	.weak		__nv_reservedSMEM_offset_0_alias
	.size		__nv_reservedSMEM_offset_0_alias, 0, 64
	.other		__nv_reservedSMEM_offset_0_alias,@"STO_CUDA_RESERVED_SHARED STV_DEFAULT"
__nv_reservedSMEM_offset_0_alias:
	.zero		0
	.zero		64


//--------------------- .nv.constant0._Z11kernel_2dfdPfS_S_ --------------------------
	.section	.nv.constant0._Z11kernel_2dfdPfS_S_,"a",@progbits
	.sectionflags	@""
	.align	4
.nv.constant0._Z11kernel_2dfdPfS_S_:
	.zero		920


//--------------------- .nv.constant0._Z18kernel_add_waveletPfS_i --------------------------
	.section	.nv.constant0._Z18kernel_add_waveletPfS_i,"a",@progbits
	.sectionflags	@""
	.align	4
.nv.constant0._Z18kernel_add_waveletPfS_i:
	.zero		916


//--------------------- SYMBOLS --------------------------

	.type		.nv.reservedSmem.offset0,@object
	.size		.nv.reservedSmem.offset0,0x4
